//
// Generated by NVIDIA NVVM Compiler
//
// Compiler Build ID: CL-36424714
// Cuda compilation tools, release 13.0, V13.0.88
// Based on NVVM 20.0.0
//

.version 9.0
.target sm_100
.address_size 64

	// .globl	_Z7sim_GPUP6NeuronP7Synapseiiii
.extern .func  (.param .b32 func_retval0) vprintf
(
	.param .b64 vprintf_param_0,
	.param .b64 vprintf_param_1
)
;
.global .align 1 .b8 $str[23] = {83, 58, 32, 37, 100, 44, 32, 84, 58, 32, 37, 100, 44, 32, 78, 82, 78, 32, 37, 112, 32, 10};
.global .align 1 .b8 $str$1[23] = {83, 58, 32, 37, 100, 44, 32, 84, 58, 32, 37, 100, 44, 32, 83, 89, 78, 32, 37, 112, 32, 10};

.visible .entry _Z7sim_GPUP6NeuronP7Synapseiiii(
	.param .u64 .ptr .align 1 _Z7sim_GPUP6NeuronP7Synapseiiii_param_0,
	.param .u64 .ptr .align 1 _Z7sim_GPUP6NeuronP7Synapseiiii_param_1,
	.param .u32 _Z7sim_GPUP6NeuronP7Synapseiiii_param_2,
	.param .u32 _Z7sim_GPUP6NeuronP7Synapseiiii_param_3,
	.param .u32 _Z7sim_GPUP6NeuronP7Synapseiiii_param_4,
	.param .u32 _Z7sim_GPUP6NeuronP7Synapseiiii_param_5
)
{
	.local .align 16 .b8 	__local_depot0[16];
	.reg .b64 	%SP;
	.reg .b64 	%SPL;
	.reg .pred 	%p<16>;
	.reg .b32 	%r<77>;
	.reg .b64 	%rd<46>;

	mov.u64 	%SPL, __local_depot0;
	cvta.local.u64 	%SP, %SPL;
	ld.param.u64 	%rd7, [_Z7sim_GPUP6NeuronP7Synapseiiii_param_0];
	ld.param.u64 	%rd8, [_Z7sim_GPUP6NeuronP7Synapseiiii_param_1];
	ld.param.u32 	%r18, [_Z7sim_GPUP6NeuronP7Synapseiiii_param_2];
	ld.param.u32 	%r19, [_Z7sim_GPUP6NeuronP7Synapseiiii_param_3];
	ld.param.u32 	%r21, [_Z7sim_GPUP6NeuronP7Synapseiiii_param_4];
	ld.param.u32 	%r20, [_Z7sim_GPUP6NeuronP7Synapseiiii_param_5];
	add.u64 	%rd9, %SP, 0;
	add.u64 	%rd1, %SPL, 0;
	add.u64 	%rd2, %SPL, 0;
	mov.u32 	%r22, %ctaid.x;
	mov.u32 	%r23, %ntid.x;
	mov.u32 	%r24, %tid.x;
	mad.lo.s32 	%r25, %r22, %r23, %r24;
	mov.u32 	%r26, %ctaid.y;
	mov.u32 	%r27, %ntid.y;
	mov.u32 	%r28, %tid.y;
	mad.lo.s32 	%r29, %r26, %r27, %r28;
	mad.lo.s32 	%r1, %r21, %r29, %r25;
	setp.lt.s32 	%p1, %r20, 1;
	@%p1 bra 	$L__BB0_27;
	cvta.to.global.u64 	%rd11, %rd7;
	cvta.to.global.u64 	%rd12, %rd8;
	mul.wide.s32 	%rd13, %r1, 8;
	add.s64 	%rd3, %rd11, %rd13;
	add.s64 	%rd4, %rd7, %rd13;
	mul.wide.s32 	%rd14, %r1, 32;
	add.s64 	%rd5, %rd8, %rd14;
	add.s64 	%rd15, %rd12, %rd14;
	add.s64 	%rd6, %rd15, 20;
	and.b32  	%r2, %r20, 3;
	setp.lt.u32 	%p2, %r20, 4;
	mov.b32 	%r76, 0;
	@%p2 bra 	$L__BB0_20;
	and.b32  	%r76, %r20, 2147483644;
	neg.s32 	%r73, %r76;
	mov.b32 	%r72, 1;
$L__BB0_3:
	setp.ge.s32 	%p3, %r1, %r18;
	add.s32 	%r7, %r72, -1;
	@%p3 bra 	$L__BB0_5;
	ld.global.u32 	%r32, [%rd3];
	add.s32 	%r33, %r32, 5;
	st.global.u32 	[%rd3], %r33;
	st.local.v2.u32 	[%rd2], {%r7, %r1};
	st.local.u64 	[%rd2+8], %rd4;
	mov.u64 	%rd16, $str;
	cvta.global.u64 	%rd17, %rd16;
	{ // callseq 0, 0
	.param .b64 param0;
	st.param.b64 	[param0], %rd17;
	.param .b64 param1;
	st.param.b64 	[param1], %rd9;
	.param .b32 retval0;
	call.uni (retval0), 
	vprintf, 
	(
	param0, 
	param1
	);
	ld.param.b32 	%r34, [retval0];
	} // callseq 0
$L__BB0_5:
	setp.ge.s32 	%p4, %r1, %r19;
	bar.sync 	0;
	@%p4 bra 	$L__BB0_7;
	ld.global.u32 	%r36, [%rd6];
	add.s32 	%r37, %r36, 10;
	st.global.u32 	[%rd6], %r37;
	st.local.v2.u32 	[%rd1], {%r7, %r1};
	st.local.u64 	[%rd1+8], %rd5;
	mov.u64 	%rd19, $str$1;
	cvta.global.u64 	%rd20, %rd19;
	{ // callseq 1, 0
	.param .b64 param0;
	st.param.b64 	[param0], %rd20;
	.param .b64 param1;
	st.param.b64 	[param1], %rd9;
	.param .b32 retval0;
	call.uni (retval0), 
	vprintf, 
	(
	param0, 
	param1
	);
	ld.param.b32 	%r38, [retval0];
	} // callseq 1
$L__BB0_7:
	setp.ge.s32 	%p5, %r1, %r18;
	bar.sync 	0;
	add.s32 	%r8, %r72, 2;
	@%p5 bra 	$L__BB0_9;
	ld.global.u32 	%r40, [%rd3];
	add.s32 	%r41, %r40, 5;
	st.global.u32 	[%rd3], %r41;
	st.local.v2.u32 	[%rd2], {%r72, %r1};
	st.local.u64 	[%rd2+8], %rd4;
	mov.u64 	%rd22, $str;
	cvta.global.u64 	%rd23, %rd22;
	{ // callseq 2, 0
	.param .b64 param0;
	st.param.b64 	[param0], %rd23;
	.param .b64 param1;
	st.param.b64 	[param1], %rd9;
	.param .b32 retval0;
	call.uni (retval0), 
	vprintf, 
	(
	param0, 
	param1
	);
	ld.param.b32 	%r42, [retval0];
	} // callseq 2
$L__BB0_9:
	setp.ge.s32 	%p6, %r1, %r19;
	bar.sync 	0;
	@%p6 bra 	$L__BB0_11;
	ld.global.u32 	%r44, [%rd6];
	add.s32 	%r45, %r44, 10;
	st.global.u32 	[%rd6], %r45;
	st.local.v2.u32 	[%rd1], {%r72, %r1};
	st.local.u64 	[%rd1+8], %rd5;
	mov.u64 	%rd25, $str$1;
	cvta.global.u64 	%rd26, %rd25;
	{ // callseq 3, 0
	.param .b64 param0;
	st.param.b64 	[param0], %rd26;
	.param .b64 param1;
	st.param.b64 	[param1], %rd9;
	.param .b32 retval0;
	call.uni (retval0), 
	vprintf, 
	(
	param0, 
	param1
	);
	ld.param.b32 	%r46, [retval0];
	} // callseq 3
$L__BB0_11:
	setp.ge.s32 	%p7, %r1, %r18;
	bar.sync 	0;
	add.s32 	%r9, %r72, 1;
	@%p7 bra 	$L__BB0_13;
	ld.global.u32 	%r48, [%rd3];
	add.s32 	%r49, %r48, 5;
	st.global.u32 	[%rd3], %r49;
	st.local.v2.u32 	[%rd2], {%r9, %r1};
	st.local.u64 	[%rd2+8], %rd4;
	mov.u64 	%rd28, $str;
	cvta.global.u64 	%rd29, %rd28;
	{ // callseq 4, 0
	.param .b64 param0;
	st.param.b64 	[param0], %rd29;
	.param .b64 param1;
	st.param.b64 	[param1], %rd9;
	.param .b32 retval0;
	call.uni (retval0), 
	vprintf, 
	(
	param0, 
	param1
	);
	ld.param.b32 	%r50, [retval0];
	} // callseq 4
$L__BB0_13:
	setp.ge.s32 	%p8, %r1, %r19;
	bar.sync 	0;
	@%p8 bra 	$L__BB0_15;
	ld.global.u32 	%r52, [%rd6];
	add.s32 	%r53, %r52, 10;
	st.global.u32 	[%rd6], %r53;
	st.local.v2.u32 	[%rd1], {%r9, %r1};
	st.local.u64 	[%rd1+8], %rd5;
	mov.u64 	%rd31, $str$1;
	cvta.global.u64 	%rd32, %rd31;
	{ // callseq 5, 0
	.param .b64 param0;
	st.param.b64 	[param0], %rd32;
	.param .b64 param1;
	st.param.b64 	[param1], %rd9;
	.param .b32 retval0;
	call.uni (retval0), 
	vprintf, 
	(
	param0, 
	param1
	);
	ld.param.b32 	%r54, [retval0];
	} // callseq 5
$L__BB0_15:
	setp.ge.s32 	%p9, %r1, %r18;
	bar.sync 	0;
	@%p9 bra 	$L__BB0_17;
	ld.global.u32 	%r56, [%rd3];
	add.s32 	%r57, %r56, 5;
	st.global.u32 	[%rd3], %r57;
	st.local.v2.u32 	[%rd2], {%r8, %r1};
	st.local.u64 	[%rd2+8], %rd4;
	mov.u64 	%rd34, $str;
	cvta.global.u64 	%rd35, %rd34;
	{ // callseq 6, 0
	.param .b64 param0;
	st.param.b64 	[param0], %rd35;
	.param .b64 param1;
	st.param.b64 	[param1], %rd9;
	.param .b32 retval0;
	call.uni (retval0), 
	vprintf, 
	(
	param0, 
	param1
	);
	ld.param.b32 	%r58, [retval0];
	} // callseq 6
$L__BB0_17:
	setp.ge.s32 	%p10, %r1, %r19;
	bar.sync 	0;
	@%p10 bra 	$L__BB0_19;
	ld.global.u32 	%r60, [%rd6];
	add.s32 	%r61, %r60, 10;
	st.global.u32 	[%rd6], %r61;
	st.local.v2.u32 	[%rd1], {%r8, %r1};
	st.local.u64 	[%rd1+8], %rd5;
	mov.u64 	%rd37, $str$1;
	cvta.global.u64 	%rd38, %rd37;
	{ // callseq 7, 0
	.param .b64 param0;
	st.param.b64 	[param0], %rd38;
	.param .b64 param1;
	st.param.b64 	[param1], %rd9;
	.param .b32 retval0;
	call.uni (retval0), 
	vprintf, 
	(
	param0, 
	param1
	);
	ld.param.b32 	%r62, [retval0];
	} // callseq 7
$L__BB0_19:
	bar.sync 	0;
	add.s32 	%r73, %r73, 4;
	add.s32 	%r72, %r72, 4;
	setp.ne.s32 	%p11, %r73, 0;
	@%p11 bra 	$L__BB0_3;
$L__BB0_20:
	setp.eq.s32 	%p12, %r2, 0;
	@%p12 bra 	$L__BB0_27;
	neg.s32 	%r75, %r2;
	mov.u64 	%rd40, $str;
	mov.u64 	%rd43, $str$1;
$L__BB0_22:
	.pragma "nounroll";
	setp.ge.s32 	%p13, %r1, %r18;
	@%p13 bra 	$L__BB0_24;
	ld.global.u32 	%r64, [%rd3];
	add.s32 	%r65, %r64, 5;
	st.global.u32 	[%rd3], %r65;
	st.local.v2.u32 	[%rd2], {%r76, %r1};
	st.local.u64 	[%rd2+8], %rd4;
	cvta.global.u64 	%rd41, %rd40;
	{ // callseq 8, 0
	.param .b64 param0;
	st.param.b64 	[param0], %rd41;
	.param .b64 param1;
	st.param.b64 	[param1], %rd9;
	.param .b32 retval0;
	call.uni (retval0), 
	vprintf, 
	(
	param0, 
	param1
	);
	ld.param.b32 	%r66, [retval0];
	} // callseq 8
$L__BB0_24:
	setp.ge.s32 	%p14, %r1, %r19;
	bar.sync 	0;
	@%p14 bra 	$L__BB0_26;
	ld.global.u32 	%r68, [%rd6];
	add.s32 	%r69, %r68, 10;
	st.global.u32 	[%rd6], %r69;
	st.local.v2.u32 	[%rd1], {%r76, %r1};
	st.local.u64 	[%rd1+8], %rd5;
	cvta.global.u64 	%rd44, %rd43;
	{ // callseq 9, 0
	.param .b64 param0;
	st.param.b64 	[param0], %rd44;
	.param .b64 param1;
	st.param.b64 	[param1], %rd9;
	.param .b32 retval0;
	call.uni (retval0), 
	vprintf, 
	(
	param0, 
	param1
	);
	ld.param.b32 	%r70, [retval0];
	} // callseq 9
$L__BB0_26:
	bar.sync 	0;
	add.s32 	%r76, %r76, 1;
	add.s32 	%r75, %r75, 1;
	setp.ne.s32 	%p15, %r75, 0;
	@%p15 bra 	$L__BB0_22;
$L__BB0_27:
	ret;

}


// ===== COMPILED SASS (sm_100) =====

	.target	sm_100

	.elftype	@"ET_EXEC"


//--------------------- .note.nv.tkinfo           --------------------------
	.section	.note.nv.tkinfo,"",@"SHT_NOTE"
	.sectionflags	@"SHF_NOTE_NV_TKINFO"
	.tkinfo
        /*0018*/ 	.word	0x00000002
        /*0030*/ 	.string	""
        /*0030*/ 	.string	"ptxas"
        /*0030*/ 	.string	"Cuda compilation tools, release 13.0, V13.0.88"
        /*0030*/ 	.string	"Build cuda_13.0.r13.0/compiler.36424714_0"
        /*0030*/ 	.string	"-arch sm_100 -m 64 "



//--------------------- .note.nv.cuinfo           --------------------------
	.section	.note.nv.cuinfo,"",@"SHT_NOTE"
	.sectionflags	@"SHF_NOTE_NV_CUINFO"
        /*0018*/ 	.short	0x0002
        /*001a*/ 	.short	0x0064
        /*001c*/ 	.short	0x0082
	.zero		2


//--------------------- .nv.info                  --------------------------
	.section	.nv.info,"",@"SHT_CUDA_INFO"
	.align	4


	//----- nvinfo : EIATTR_REGCOUNT
	.align		4
        /*0000*/ 	.byte	0x04, 0x2f
        /*0002*/ 	.short	(.L_3 - .L_2)
	.align		4
.L_2:
        /*0004*/ 	.word	index@(_Z7sim_GPUP6NeuronP7Synapseiiii)
        /*0008*/ 	.word	0x0000001a


	//----- nvinfo : EIATTR_FRAME_SIZE
	.align		4
.L_3:
        /*000c*/ 	.byte	0x04, 0x11
        /*000e*/ 	.short	(.L_5 - .L_4)
	.align		4
.L_4:
        /*0010*/ 	.word	index@(_Z7sim_GPUP6NeuronP7Synapseiiii)
        /*0014*/ 	.word	0x00000010


	//----- nvinfo : EIATTR_MIN_STACK_SIZE
	.align		4
.L_5:
        /*0018*/ 	.byte	0x04, 0x12
        /*001a*/ 	.short	(.L_7 - .L_6)
	.align		4
.L_6:
        /*001c*/ 	.word	index@(_Z7sim_GPUP6NeuronP7Synapseiiii)
        /*0020*/ 	.word	0x00000010
.L_7:


//--------------------- .nv.compat                --------------------------
	.section	.nv.compat,"",@"SHT_CUDA_COMPAT_INFO"
	.align	4
        /*0000*/ 	.byte	0x02, 0x09, 0x00, 0x00, 0x02, 0x02, 0x01, 0x00, 0x02, 0x05, 0x05, 0x00, 0x03, 0x07, 0x01, 0x01
        /*0010*/ 	.byte	0x02, 0x03, 0x00, 0x00, 0x02, 0x06, 0x01, 0x00, 0x04, 0x0b, 0x08, 0x00, 0x09, 0x00, 0x00, 0x00
        /*0020*/ 	.byte	0x00, 0x00, 0x00, 0x00


//--------------------- .nv.info._Z7sim_GPUP6NeuronP7Synapseiiii --------------------------
	.section	.nv.info._Z7sim_GPUP6NeuronP7Synapseiiii,"",@"SHT_CUDA_INFO"
	.sectionflags	@""
	.align	4


	//----- nvinfo : EIATTR_CUDA_API_VERSION
	.align		4
        /*0000*/ 	.byte	0x04, 0x37
        /*0002*/ 	.short	(.L_9 - .L_8)
.L_8:
        /*0004*/ 	.word	0x00000082


	//----- nvinfo : EIATTR_KPARAM_INFO
	.align		4
.L_9:
        /*0008*/ 	.byte	0x04, 0x17
        /*000a*/ 	.short	(.L_11 - .L_10)
.L_10:
        /*000c*/ 	.word	0x00000000
        /*0010*/ 	.short	0x0005
        /*0012*/ 	.short	0x001c
        /*0014*/ 	.byte	0x00, 0xf0, 0x11, 0x00


	//----- nvinfo : EIATTR_KPARAM_INFO
	.align		4
.L_11:
        /*0018*/ 	.byte	0x04, 0x17
        /*001a*/ 	.short	(.L_13 - .L_12)
.L_12:
        /*001c*/ 	.word	0x00000000
        /*0020*/ 	.short	0x0004
        /*0022*/ 	.short	0x0018
        /*0024*/ 	.byte	0x00, 0xf0, 0x11, 0x00


	//----- nvinfo : EIATTR_KPARAM_INFO
	.align		4
.L_13:
        /*0028*/ 	.byte	0x04, 0x17
        /*002a*/ 	.short	(.L_15 - .L_14)
.L_14:
        /*002c*/ 	.word	0x00000000
        /*0030*/ 	.short	0x0003
        /*0032*/ 	.short	0x0014
        /*0034*/ 	.byte	0x00, 0xf0, 0x11, 0x00


	//----- nvinfo : EIATTR_KPARAM_INFO
	.align		4
.L_15:
        /*0038*/ 	.byte	0x04, 0x17
        /*003a*/ 	.short	(.L_17 - .L_16)
.L_16:
        /*003c*/ 	.word	0x00000000
        /*0040*/ 	.short	0x0002
        /*0042*/ 	.short	0x0010
        /*0044*/ 	.byte	0x00, 0xf0, 0x11, 0x00


	//----- nvinfo : EIATTR_KPARAM_INFO
	.align		4
.L_17:
        /*0048*/ 	.byte	0x04, 0x17
        /*004a*/ 	.short	(.L_19 - .L_18)
.L_18:
        /*004c*/ 	.word	0x00000000
        /*0050*/ 	.short	0x0001
        /*0052*/ 	.short	0x0008
        /*0054*/ 	.byte	0x00, 0xf5, 0x21, 0x00


	//----- nvinfo : EIATTR_KPARAM_INFO
	.align		4
.L_19:
        /*0058*/ 	.byte	0x04, 0x17
        /*005a*/ 	.short	(.L_21 - .L_20)
.L_20:
        /*005c*/ 	.word	0x00000000
        /*0060*/ 	.short	0x0000
        /*0062*/ 	.short	0x0000
        /*0064*/ 	.byte	0x00, 0xf5, 0x21, 0x00


	//----- nvinfo : EIATTR_SPARSE_MMA_MASK
	.align		4
.L_21:
        /*0068*/ 	.byte	0x03, 0x50
        /*006a*/ 	.short	0x0000


	//----- nvinfo : EIATTR_MAXREG_COUNT
	.align		4
        /*006c*/ 	.byte	0x03, 0x1b
        /*006e*/ 	.short	0x00ff


	//----- nvinfo : EIATTR_NUM_BARRIERS
	.align		4
        /*0070*/ 	.byte	0x02, 0x4c
        /*0072*/ 	.byte	0x01
	.zero		1


	//----- nvinfo : EIATTR_EXTERNS
	.align		4
        /*0074*/ 	.byte	0x04, 0x0f
        /*0076*/ 	.short	(.L_23 - .L_22)


	//   ....[0]....
	.align		4
.L_22:
        /*0078*/ 	.word	index@(vprintf)


	//----- nvinfo : EIATTR_MERCURY_ISA_VERSION
	.align		4
.L_23:
        /*007c*/ 	.byte	0x03, 0x5f
        /*007e*/ 	.short	0x0101


	//----- nvinfo : EIATTR_VRC_CTA_INIT_COUNT
	.align		4
        /*0080*/ 	.byte	0x02, 0x4a
	.zero		1
	.zero		1


	//----- nvinfo : EIATTR_SYSCALL_OFFSETS
	.align		4
        /*0084*/ 	.byte	0x04, 0x46
        /*0086*/ 	.short	(.L_25 - .L_24)


	//   ....[0]....
.L_24:
        /*0088*/ 	.word	0x00000340


	//   ....[1]....
        /*008c*/ 	.word	0x00000470


	//   ....[2]....
        /*0090*/ 	.word	0x000005a0


	//   ....[3]....
        /*0094*/ 	.word	0x000006d0


	//   ....[4]....
        /*0098*/ 	.word	0x00000800


	//   ....[5]....
        /*009c*/ 	.word	0x00000930


	//   ....[6]....
        /*00a0*/ 	.word	0x00000a60


	//   ....[7]....
        /*00a4*/ 	.word	0x00000b90


	//   ....[8]....
        /*00a8*/ 	.word	0x00000d90


	//   ....[9]....
        /*00ac*/ 	.word	0x00000ec0


	//----- nvinfo : EIATTR_EXIT_INSTR_OFFSETS
	.align		4
.L_25:
        /*00b0*/ 	.byte	0x04, 0x1c
        /*00b2*/ 	.short	(.L_27 - .L_26)


	//   ....[0]....
.L_26:
        /*00b4*/ 	.word	0x000000e0


	//   ....[1]....
        /*00b8*/ 	.word	0x00000c20


	//   ....[2]....
        /*00bc*/ 	.word	0x00000f20


	//----- nvinfo : EIATTR_CRS_STACK_SIZE
	.align		4
.L_27:
        /*00c0*/ 	.byte	0x04, 0x1e
        /*00c2*/ 	.short	(.L_29 - .L_28)
.L_28:
        /*00c4*/ 	.word	0x00000000


	//----- nvinfo : EIATTR_CBANK_PARAM_SIZE
	.align		4
.L_29:
        /*00c8*/ 	.byte	0x03, 0x19
        /*00ca*/ 	.short	0x0020


	//----- nvinfo : EIATTR_PARAM_CBANK
	.align		4
        /*00cc*/ 	.byte	0x04, 0x0a
        /*00ce*/ 	.short	(.L_31 - .L_30)
	.align		4
.L_30:
        /*00d0*/ 	.word	index@(.nv.constant0._Z7sim_GPUP6NeuronP7Synapseiiii)
        /*00d4*/ 	.short	0x0380
        /*00d6*/ 	.short	0x0020


	//----- nvinfo : EIATTR_SW_WAR
	.align		4
.L_31:
        /*00d8*/ 	.byte	0x04, 0x36
        /*00da*/ 	.short	(.L_33 - .L_32)
.L_32:
        /*00dc*/ 	.word	0x00000008
.L_33:


//--------------------- .nv.callgraph             --------------------------
	.section	.nv.callgraph,"",@"SHT_CUDA_CALLGRAPH"
	.align	4
	.sectionentsize	8
	.align		4
        /*0000*/ 	.word	0x00000000
	.align		4
        /*0004*/ 	.word	0xffffffff
	.align		4
        /*0008*/ 	.word	index@(_Z7sim_GPUP6NeuronP7Synapseiiii)
	.align		4
        /*000c*/ 	.word	index@(vprintf)
	.align		4
        /*0010*/ 	.word	0x00000000
	.align		4
        /*0014*/ 	.word	0xfffffffe
	.align		4
        /*0018*/ 	.word	0x00000000
	.align		4
        /*001c*/ 	.word	0xfffffffd
	.align		4
        /*0020*/ 	.word	0x00000000
	.align		4
        /*0024*/ 	.word	0xfffffffc


//--------------------- .nv.constant4             --------------------------
	.section	.nv.constant4,"a",@progbits
	.align	8
	.align		8
.nv.constant4:
        /*0000*/ 	.dword	vprintf
	.align		8
        /*0008*/ 	.dword	$str
	.align		8
        /*0010*/ 	.dword	$str$1


//--------------------- .text._Z7sim_GPUP6NeuronP7Synapseiiii --------------------------
	.section	.text._Z7sim_GPUP6NeuronP7Synapseiiii,"ax",@progbits
	.align	128
        .global         _Z7sim_GPUP6NeuronP7Synapseiiii
        .type           _Z7sim_GPUP6NeuronP7Synapseiiii,@function
        .size           _Z7sim_GPUP6NeuronP7Synapseiiii,(.L_x_14 - _Z7sim_GPUP6NeuronP7Synapseiiii)
        .other          _Z7sim_GPUP6NeuronP7Synapseiiii,@"STO_CUDA_ENTRY STV_DEFAULT"
_Z7sim_GPUP6NeuronP7Synapseiiii:
.text._Z7sim_GPUP6NeuronP7Synapseiiii:
[----:B------:R-:W0:Y:S01]  /*0000*/  LDC R1, c[0x0][0x37c] ;  /* 0x0000df00ff017b82 */ /* 0x000e220000000800 */
[----:B------:R-:W1:Y:S01]  /*0010*/  LDCU.64 UR8, c[0x0][0x398] ;  /* 0x00007300ff0877ac */ /* 0x000e620008000a00 */
[----:B------:R-:W2:Y:S01]  /*0020*/  S2R R0, SR_TID.X ;  /* 0x0000000000007919 */ /* 0x000ea20000002100 */
[----:B0-----:R-:W-:-:S05]  /*0030*/  VIADD R1, R1, 0xfffffff0 ;  /* 0xfffffff001017836 */ /* 0x001fca0000000000 */
[----:B------:R-:W0:Y:S01]  /*0040*/  S2UR UR5, SR_CTAID.X ;  /* 0x00000000000579c3 */ /* 0x000e220000002500 */
[----:B------:R-:W3:Y:S01]  /*0050*/  LDCU UR40, c[0x0][0x2fc] ;  /* 0x00005f80ff2877ac */ /* 0x000ee20008000800 */
[----:B------:R-:W4:Y:S01]  /*0060*/  S2R R3, SR_TID.Y ;  /* 0x0000000000037919 */ /* 0x000f220000002200 */
[----:B------:R-:W-:Y:S01]  /*0070*/  R2UR UR4, R1 ;  /* 0x00000000010472ca */ /* 0x000fe200000e0000 */
[----:B------:R-:W0:Y:S04]  /*0080*/  LDCU UR39, c[0x0][0x2f8] ;  /* 0x00005f00ff2777ac */ /* 0x000e280008000800 */
[----:B------:R-:W0:Y:S01]  /*0090*/  LDC R23, c[0x0][0x360] ;  /* 0x0000d800ff177b82 */ /* 0x000e220000000800 */
[----:B-1----:R-:W-:-:S07]  /*00a0*/  UISETP.GE.AND UP0, UPT, UR9, 0x1, UPT ;  /* 0x000000010900788c */ /* 0x002fce000bf06270 */
[----:B------:R-:W1:Y:S01]  /*00b0*/  LDC R2, c[0x0][0x364] ;  /* 0x0000d900ff027b82 */ /* 0x000e620000000800 */
[----:B------:R-:W-:-:S07]  /*00c0*/  PLOP3.LUT P0, PT, PT, PT, UP0, 0x80, 0x8 ;  /* 0x000000000008781c */ /* 0x000fce0003f0f008 */
[----:B------:R-:W0:Y:S06]  /*00d0*/  S2UR UR6, SR_CTAID.Y ;  /* 0x00000000000679c3 */ /* 0x000e2c0000002600 */
[----:B0-23--:R-:W-:Y:S05]  /*00e0*/  @!P0 EXIT ;  /* 0x000000000000894d */ /* 0x00dfea0003800000 */
[----:B------:R-:W0:Y:S01]  /*00f0*/  LDC.64 R18, c[0x0][0x380] ;  /* 0x0000e000ff127b82 */ /* 0x000e220000000a00 */
[----:B------:R-:W-:Y:S01]  /*0100*/  UIADD3 UR39, UP0, UPT, UR4, UR39, URZ ;  /* 0x0000002704277290 */ /* 0x000fe2000ff1e0ff */
[----:B------:R-:W-:Y:S01]  /*0110*/  IMAD R23, R23, UR5, R0 ;  /* 0x0000000517177c24 */ /* 0x000fe2000f8e0200 */
[----:B------:R-:W2:Y:S01]  /*0120*/  LDCU.64 UR36, c[0x0][0x358] ;  /* 0x00006b00ff2477ac */ /* 0x000ea20008000a00 */
[----:B-1--4-:R-:W-:Y:S01]  /*0130*/  IMAD R0, R2, UR6, R3 ;  /* 0x0000000602007c24 */ /* 0x012fe2000f8e0203 */
[----:B------:R-:W-:-:S03]  /*0140*/  UIADD3.X UR40, UPT, UPT, URZ, UR40, URZ, UP0, !UPT ;  /* 0x00000028ff287290 */ /* 0x000fc600087fe4ff */
[----:B------:R-:W1:Y:S01]  /*0150*/  LDC.64 R16, c[0x0][0x388] ;  /* 0x0000e200ff107b82 */ /* 0x000e620000000a00 */
[----:B------:R-:W-:Y:S01]  /*0160*/  UISETP.GE.U32.AND UP0, UPT, UR9, 0x4, UPT ;  /* 0x000000040900788c */ /* 0x000fe2000bf06070 */
[----:B------:R-:W-:Y:S01]  /*0170*/  IMAD R23, R0, UR8, R23 ;  /* 0x0000000800177c24 */ /* 0x000fe2000f8e0217 */
[----:B------:R-:W-:-:S03]  /*0180*/  UMOV UR38, URZ ;  /* 0x000000ff00267c82 */ /* 0x000fc60008000000 */
[----:B0-----:R-:W-:-:S04]  /*0190*/  IMAD.WIDE R18, R23, 0x8, R18 ;  /* 0x0000000817127825 */ /* 0x001fc800078e0212 */
[----:B-1----:R-:W-:Y:S01]  /*01a0*/  IMAD.WIDE R16, R23, 0x20, R16 ;  /* 0x0000002017107825 */ /* 0x002fe200078e0210 */
[----:B--2---:R-:W-:Y:S06]  /*01b0*/  BRA.U !UP0, `(.L_x_0) ;  /* 0x00000009088c7547 */ /* 0x004fec000b800000 */
[----:B------:R-:W-:Y:S01]  /*01c0*/  ULOP3.LUT UR38, UR9, 0x7ffffffc, URZ, 0xc0, !UPT ;  /* 0x7ffffffc09267892 */ /* 0x000fe2000f8ec0ff */
[----:B------:R-:W-:Y:S01]  /*01d0*/  IMAD.MOV.U32 R2, RZ, RZ, 0x1 ;  /* 0x00000001ff027424 */ /* 0x000fe200078e00ff */
[----:B------:R-:W0:Y:S01]  /*01e0*/  LDCU UR43, c[0x0][0x390] ;  /* 0x00007200ff2b77ac */ /* 0x000e220008000800 */
[----:B------:R-:W1:Y:S01]  /*01f0*/  LDCU UR44, c[0x0][0x394] ;  /* 0x00007280ff2c77ac */ /* 0x000e620008000800 */
[----:B------:R-:W-:-:S12]  /*0200*/  UIADD3 UR42, UPT, UPT, -UR38, URZ, URZ ;  /* 0x000000ff262a7290 */ /* 0x000fd8000fffe1ff */
.L_x_9:
[----:B0-----:R-:W-:Y:S01]  /*0210*/  ISETP.GE.AND P0, PT, R23, UR43, PT ;  /* 0x0000002b17007c0c */ /* 0x001fe2000bf06270 */
[----:B------:R-:W-:Y:S01]  /*0220*/  UIADD3 UR42, UPT, UPT, UR42, 0x4, URZ ;  /* 0x000000042a2a7890 */ /* 0x000fe2000fffe0ff */
[----:B------:R-:W-:-:S03]  /*0230*/  VIADD R22, R2, 0xffffffff ;  /* 0xffffffff02167836 */ /* 0x000fc60000000000 */
[----:B------:R-:W-:-:S04]  /*0240*/  UISETP.NE.AND UP0, UPT, UR42, URZ, UPT ;  /* 0x000000ff2a00728c */ /* 0x000fc8000bf05270 */
[----:B------:R-:W-:-:S04]  /*0250*/  UP2UR UR41, UPR, URZ, 0x1 ;  /* 0x00000001ff297883 */ /* 0x000fc80008000000 */
[----:B------:R-:W-:Y:S08]  /*0260*/  @P0 BRA `(.L_x_1) ;  /* 0x0000000000380947 */ /* 0x000ff00003800000 */
[----:B------:R-:W2:Y:S01]  /*0270*/  LDG.E R3, desc[UR36][R18.64] ;  /* 0x0000002412037981 */ /* 0x000ea2000c1e1900 */
[----:B------:R-:W-:Y:S01]  /*0280*/  MOV R0, 0x0 ;  /* 0x0000000000007802 */ /* 0x000fe20000000f00 */
[----:B------:R-:W0:Y:S01]  /*0290*/  LDCU.64 UR4, c[0x4][0x8] ;  /* 0x01000100ff0477ac */ /* 0x000e220008000a00 */
[----:B------:R-:W-:Y:S01]  /*02a0*/  IMAD.U32 R6, RZ, RZ, UR39 ;  /* 0x00000027ff067e24 */ /* 0x000fe2000f8e00ff */
[----:B------:R3:W-:Y:S01]  /*02b0*/  STL.64 [R1], R22 ;  /* 0x0000001601007387 */ /* 0x0007e20000100a00 */
[----:B------:R3:W4:Y:S01]  /*02c0*/  LDC.64 R8, c[0x4][R0] ;  /* 0x0100000000087b82 */ /* 0x0007220000000a00 */
[----:B------:R-:W-:Y:S02]  /*02d0*/  MOV R7, UR40 ;  /* 0x0000002800077c02 */ /* 0x000fe40008000f00 */
[----:B------:R3:W-:Y:S01]  /*02e0*/  STL.64 [R1+0x8], R18 ;  /* 0x0000081201007387 */ /* 0x0007e20000100a00 */
[----:B0-----:R-:W-:Y:S02]  /*02f0*/  IMAD.U32 R4, RZ, RZ, UR4 ;  /* 0x00000004ff047e24 */ /* 0x001fe4000f8e00ff */
[----:B------:R-:W-:Y:S01]  /*0300*/  IMAD.U32 R5, RZ, RZ, UR5 ;  /* 0x00000005ff057e24 */ /* 0x000fe2000f8e00ff */
[----:B--2---:R-:W-:-:S05]  /*0310*/  IADD3 R3, PT, PT, R3, 0x5, RZ ;  /* 0x0000000503037810 */ /* 0x004fca0007ffe0ff */
[----:B----4-:R3:W-:Y:S02]  /*0320*/  STG.E desc[UR36][R18.64], R3 ;  /* 0x0000000312007986 */ /* 0x0107e4000c101924 */
[----:B------:R-:W-:-:S07]  /*0330*/  LEPC R20, `(.L_x_1) ;  /* 0x000000001014794e */ /* 0x000fce0000000000 */
[----:B-1-3--:R-:W-:Y:S05]  /*0340*/  CALL.ABS.NOINC R8 ;  /* 0x0000000008007343 */ /* 0x00afea0003c00000 */
.L_x_1:
[----:B-1----:R-:W-:Y:S01]  /*0350*/  ISETP.GE.AND P0, PT, R23, UR44, PT ;  /* 0x0000002c17007c0c */ /* 0x002fe2000bf06270 */
[----:B------:R-:W-:Y:S05]  /*0360*/  WARPSYNC.ALL ;  /* 0x0000000000007948 */ /* 0x000fea0003800000 */
[----:B------:R-:W-:Y:S07]  /*0370*/  BAR.SYNC.DEFER_BLOCKING 0x0 ;  /* 0x0000000000007b1d */ /* 0x000fee0000010000 */
[----:B------:R-:W-:Y:S05]  /*0380*/  @P0 BRA `(.L_x_2) ;  /* 0x00000000003c0947 */ /* 0x000fea0003800000 */
[----:B------:R-:W2:Y:S01]  /*0390*/  LDG.E R3, desc[UR36][R16.64+0x14] ;  /* 0x0000142410037981 */ /* 0x000ea2000c1e1900 */
[----:B------:R-:W-:Y:S01]  /*03a0*/  VIADD R22, R2, 0xffffffff ;  /* 0xffffffff02167836 */ /* 0x000fe20000000000 */
[----:B------:R-:W-:Y:S01]  /*03b0*/  MOV R0, 0x0 ;  /* 0x0000000000007802 */ /* 0x000fe20000000f00 */
[----:B------:R-:W0:Y:S01]  /*03c0*/  LDCU.64 UR4, c[0x4][0x10] ;  /* 0x01000200ff0477ac */ /* 0x000e220008000a00 */
[----:B------:R1:W-:Y:S01]  /*03d0*/  STL.64 [R1+0x8], R16 ;  /* 0x0000081001007387 */ /* 0x0003e20000100a00 */
[----:B------:R-:W-:Y:S01]  /*03e0*/  IMAD.U32 R6, RZ, RZ, UR39 ;  /* 0x00000027ff067e24 */ /* 0x000fe2000f8e00ff */
[----:B------:R1:W3:Y:S01]  /*03f0*/  LDC.64 R8, c[0x4][R0] ;  /* 0x0100000000087b82 */ /* 0x0002e20000000a00 */
[----:B------:R-:W-:Y:S01]  /*0400*/  IMAD.U32 R7, RZ, RZ, UR40 ;  /* 0x00000028ff077e24 */ /* 0x000fe2000f8e00ff */
[----:B------:R1:W-:Y:S01]  /*0410*/  STL.64 [R1], R22 ;  /* 0x0000001601007387 */ /* 0x0003e20000100a00 */
[----:B0-----:R-:W-:Y:S01]  /*0420*/  IMAD.U32 R4, RZ, RZ, UR4 ;  /* 0x00000004ff047e24 */ /* 0x001fe2000f8e00ff */
[----:B------:R-:W-:Y:S01]  /*0430*/  MOV R5, UR5 ;  /* 0x0000000500057c02 */ /* 0x000fe20008000f00 */
[----:B--2---:R-:W-:-:S05]  /*0440*/  VIADD R3, R3, 0xa ;  /* 0x0000000a03037836 */ /* 0x004fca0000000000 */
[----:B---3--:R1:W-:Y:S02]  /*0450*/  STG.E desc[UR36][R16.64+0x14], R3 ;  /* 0x0000140310007986 */ /* 0x0083e4000c101924 */
[----:B------:R-:W-:-:S07]  /*0460*/  LEPC R20, `(.L_x_2) ;  /* 0x000000001014794e */ /* 0x000fce0000000000 */
[----:B-1----:R-:W-:Y:S05]  /*0470*/  CALL.ABS.NOINC R8 ;  /* 0x0000000008007343 */ /* 0x002fea0003c00000 */
.L_x_2:
[----:B------:R-:W-:Y:S01]  /*0480*/  ISETP.GE.AND P0, PT, R23, UR43, PT ;  /* 0x0000002b17007c0c */ /* 0x000fe2000bf06270 */
[----:B------:R-:W-:Y:S05]  /*0490*/  WARPSYNC.ALL ;  /* 0x0000000000007948 */ /* 0x000fea0003800000 */
[----:B------:R-:W-:Y:S07]  /*04a0*/  BAR.SYNC.DEFER_BLOCKING 0x0 ;  /* 0x0000000000007b1d */ /* 0x000fee0000010000 */
[----:B------:R-:W-:Y:S05]  /*04b0*/  @P0 BRA `(.L_x_3) ;  /* 0x00000000003c0947 */ /* 0x000fea0003800000 */
[----:B------:R-:W2:Y:S01]  /*04c0*/  LDG.E R9, desc[UR36][R18.64] ;  /* 0x0000002412097981 */ /* 0x000ea2000c1e1900 */
[----:B------:R-:W-:Y:S01]  /*04d0*/  IMAD.MOV.U32 R3, RZ, RZ, R23 ;  /* 0x000000ffff037224 */ /* 0x000fe200078e0017 */
[----:B------:R-:W-:Y:S01]  /*04e0*/  MOV R0, 0x0 ;  /* 0x0000000000007802 */ /* 0x000fe20000000f00 */
[----:B------:R-:W0:Y:S01]  /*04f0*/  LDCU.64 UR4, c[0x4][0x8] ;  /* 0x01000100ff0477ac */ /* 0x000e220008000a00 */
[----:B------:R1:W-:Y:S01]  /*0500*/  STL.64 [R1+0x8], R18 ;  /* 0x0000081201007387 */ /* 0x0003e20000100a00 */
[----:B------:R-:W-:Y:S01]  /*0510*/  IMAD.U32 R6, RZ, RZ, UR39 ;  /* 0x00000027ff067e24 */ /* 0x000fe2000f8e00ff */
[----:B------:R1:W3:Y:S01]  /*0520*/  LDC.64 R10, c[0x4][R0] ;  /* 0x01000000000a7b82 */ /* 0x0002e20000000a00 */
[----:B------:R-:W-:Y:S01]  /*0530*/  MOV R7, UR40 ;  /* 0x0000002800077c02 */ /* 0x000fe20008000f00 */
[----:B------:R1:W-:Y:S01]  /*0540*/  STL.64 [R1], R2 ;  /* 0x0000000201007387 */ /* 0x0003e20000100a00 */
[----:B0-----:R-:W-:Y:S02]  /*0550*/  IMAD.U32 R4, RZ, RZ, UR4 ;  /* 0x00000004ff047e24 */ /* 0x001fe4000f8e00ff */
[----:B------:R-:W-:Y:S01]  /*0560*/  IMAD.U32 R5, RZ, RZ, UR5 ;  /* 0x00000005ff057e24 */ /* 0x000fe2000f8e00ff */
[----:B--2---:R-:W-:-:S05]  /*0570*/  IADD3 R9, PT, PT, R9, 0x5, RZ ;  /* 0x0000000509097810 */ /* 0x004fca0007ffe0ff */
[----:B---3--:R1:W-:Y:S02]  /*0580*/  STG.E desc[UR36][R18.64], R9 ;  /* 0x0000000912007986 */ /* 0x0083e4000c101924 */
[----:B------:R-:W-:-:S07]  /*0590*/  LEPC R20, `(.L_x_3) ;  /* 0x000000001014794e */ /* 0x000fce0000000000 */
[----:B-1----:R-:W-:Y:S05]  /*05a0*/  CALL.ABS.NOINC R10 ;  /* 0x000000000a007343 */ /* 0x002fea0003c00000 */
.L_x_3:
        /* <DEDUP_REMOVED lines=13> */
[----:B0-----:R-:W-:Y:S01]  /*0680*/  MOV R4, UR4 ;  /* 0x0000000400047c02 */ /* 0x001fe20008000f00 */
[----:B------:R-:W-:-:S02]  /*0690*/  IMAD.U32 R5, RZ, RZ, UR5 ;  /* 0x00000005ff057e24 */ /* 0x000fc4000f8e00ff */
[----:B--2---:R-:W-:-:S05]  /*06a0*/  VIADD R3, R3, 0xa ;  /* 0x0000000a03037836 */ /* 0x004fca0000000000 */
[----:B---3--:R1:W-:Y:S02]  /*06b0*/  STG.E desc[UR36][R16.64+0x14], R3 ;  /* 0x0000140310007986 */ /* 0x0083e4000c101924 */
[----:B------:R-:W-:-:S07]  /*06c0*/  LEPC R20, `(.L_x_4) ;  /* 0x000000001014794e */ /* 0x000fce0000000000 */
[----:B-1----:R-:W-:Y:S05]  /*06d0*/  CALL.ABS.NOINC R8 ;  /* 0x0000000008007343 */ /* 0x002fea0003c00000 */
.L_x_4:
[----:B------:R-:W-:Y:S05]  /*06e0*/  WARPSYNC.ALL ;  /* 0x0000000000007948 */ /* 0x000fea0003800000 */
[----:B------:R-:W-:Y:S01]  /*06f0*/  ISETP.GE.AND P0, PT, R23, UR43, PT ;  /* 0x0000002b17007c0c */ /* 0x000fe2000bf06270 */
[----:B------:R-:W-:Y:S01]  /*0700*/  BAR.SYNC.DEFER_BLOCKING 0x0 ;  /* 0x0000000000007b1d */ /* 0x000fe20000010000 */
[----:B------:R-:W-:-:S11]  /*0710*/  VIADD R22, R2, 0x1 ;  /* 0x0000000102167836 */ /* 0x000fd60000000000 */
[----:B------:R-:W-:Y:S05]  /*0720*/  @P0 BRA `(.L_x_5) ;  /* 0x0000000000380947 */ /* 0x000fea0003800000 */
[----:B------:R-:W2:Y:S01]  /*0730*/  LDG.E R3, desc[UR36][R18.64] ;  /* 0x0000002412037981 */ /* 0x000ea2000c1e1900 */
[----:B------:R-:W-:Y:S01]  /*0740*/  MOV R0, 0x0 ;  /* 0x0000000000007802 */ /* 0x000fe20000000f00 */
[----:B------:R-:W0:Y:S01]  /*0750*/  LDCU.64 UR4, c[0x4][0x8] ;  /* 0x01000100ff0477ac */ /* 0x000e220008000a00 */
[----:B------:R-:W-:Y:S01]  /*0760*/  IMAD.U32 R6, RZ, RZ, UR39 ;  /* 0x00000027ff067e24 */ /* 0x000fe2000f8e00ff */
[----:B------:R1:W-:Y:S01]  /*0770*/  STL.64 [R1], R22 ;  /* 0x0000001601007387 */ /* 0x0003e20000100a00 */
[----:B------:R1:W3:Y:S01]  /*0780*/  LDC.64 R8, c[0x4][R0] ;  /* 0x0100000000087b82 */ /* 0x0002e20000000a00 */
[----:B------:R-:W-:Y:S02]  /*0790*/  MOV R7, UR40 ;  /* 0x0000002800077c02 */ /* 0x000fe40008000f00 */
[----:B------:R1:W-:Y:S01]  /*07a0*/  STL.64 [R1+0x8], R18 ;  /* 0x0000081201007387 */ /* 0x0003e20000100a00 */
[----:B0-----:R-:W-:Y:S01]  /*07b0*/  MOV R4, UR4 ;  /* 0x0000000400047c02 */ /* 0x001fe20008000f00 */
[----:B------:R-:W-:-:S02]  /*07c0*/  IMAD.U32 R5, RZ, RZ, UR5 ;  /* 0x00000005ff057e24 */ /* 0x000fc4000f8e00ff */
[----:B--2---:R-:W-:-:S05]  /*07d0*/  VIADD R3, R3, 0x5 ;  /* 0x0000000503037836 */ /* 0x004fca0000000000 */
[----:B---3--:R1:W-:Y:S02]  /*07e0*/  STG.E desc[UR36][R18.64], R3 ;  /* 0x0000000312007986 */ /* 0x0083e4000c101924 */
[----:B------:R-:W-:-:S07]  /*07f0*/  LEPC R20, `(.L_x_5) ;  /* 0x000000001014794e */ /* 0x000fce0000000000 */
[----:B-1----:R-:W-:Y:S05]  /*0800*/  CALL.ABS.NOINC R8 ;  /* 0x0000000008007343 */ /* 0x002fea0003c00000 */
.L_x_5:
[----:B------:R-:W-:Y:S01]  /*0810*/  ISETP.GE.AND P0, PT, R23, UR44, PT ;  /* 0x0000002c17007c0c */ /* 0x000fe2000bf06270 */
        /* <DEDUP_REMOVED lines=18> */
.L_x_6:
        /* <DEDUP_REMOVED lines=19> */
.L_x_7:
        /* <DEDUP_REMOVED lines=19> */
.L_x_8:
[----:B------:R-:W-:Y:S05]  /*0ba0*/  WARPSYNC.ALL ;  /* 0x0000000000007948 */ /* 0x000fea0003800000 */
[----:B------:R-:W-:Y:S01]  /*0bb0*/  BAR.SYNC.DEFER_BLOCKING 0x0 ;  /* 0x0000000000007b1d */ /* 0x000fe20000010000 */
[----:B------:R-:W-:Y:S01]  /*0bc0*/  UISETP.NE.AND UP0, UPT, UR41, URZ, UPT ;  /* 0x000000ff2900728c */ /* 0x000fe2000bf05270 */
[----:B------:R-:W-:-:S08]  /*0bd0*/  VIADD R2, R2, 0x4 ;  /* 0x0000000402027836 */ /* 0x000fd00000000000 */
[----:B------:R-:W-:Y:S05]  /*0be0*/  BRA.U UP0, `(.L_x_9) ;  /* 0xfffffff500887547 */ /* 0x000fea000b83ffff */
.L_x_0:
[----:B------:R-:W0:Y:S02]  /*0bf0*/  LDCU UR4, c[0x0][0x39c] ;  /* 0x00007380ff0477ac */ /* 0x000e240008000800 */
[----:B0-----:R-:W-:-:S06]  /*0c00*/  ULOP3.LUT UR4, UR4, 0x3, URZ, 0xc0, !UPT ;  /* 0x0000000304047892 */ /* 0x001fcc000f8ec0ff */
[----:B------:R-:W-:-:S13]  /*0c10*/  ISETP.NE.AND P0, PT, RZ, UR4, PT ;  /* 0x00000004ff007c0c */ /* 0x000fda000bf05270 */
[----:B------:R-:W-:Y:S05]  /*0c20*/  @!P0 EXIT ;  /* 0x000000000000894d */ /* 0x000fea0003800000 */
[----:B------:R-:W0:Y:S01]  /*0c30*/  LDCU UR43, c[0x0][0x390] ;  /* 0x00007200ff2b77ac */ /* 0x000e220008000800 */
[----:B------:R-:W1:Y:S01]  /*0c40*/  LDCU UR44, c[0x0][0x394] ;  /* 0x00007280ff2c77ac */ /* 0x000e620008000800 */
[----:B------:R-:W-:-:S12]  /*0c50*/  UIADD3 UR41, UPT, UPT, -UR4, URZ, URZ ;  /* 0x000000ff04297290 */ /* 0x000fd8000fffe1ff */
.L_x_12:
[----:B0-----:R-:W-:Y:S01]  /*0c60*/  ISETP.GE.AND P0, PT, R23, UR43, PT ;  /* 0x0000002b17007c0c */ /* 0x001fe2000bf06270 */
[----:B------:R-:W-:-:S04]  /*0c70*/  UIADD3 UR41, UPT, UPT, UR41, 0x1, URZ ;  /* 0x0000000129297890 */ /* 0x000fc8000fffe0ff */
[----:B------:R-:W-:-:S04]  /*0c80*/  UISETP.NE.AND UP0, UPT, UR41, URZ, UPT ;  /* 0x000000ff2900728c */ /* 0x000fc8000bf05270 */
[----:B------:R-:W-:-:S04]  /*0c90*/  UP2UR UR42, UPR, URZ, 0x1 ;  /* 0x00000001ff2a7883 */ /* 0x000fc80008000000 */
[----:B------:R-:W-:Y:S08]  /*0ca0*/  @P0 BRA `(.L_x_10) ;  /* 0x00000000003c0947 */ /* 0x000ff00003800000 */
[----:B------:R-:W2:Y:S01]  /*0cb0*/  LDG.E R3, desc[UR36][R18.64] ;  /* 0x0000002412037981 */ /* 0x000ea2000c1e1900 */
[----:B------:R-:W-:Y:S01]  /*0cc0*/  IMAD.U32 R22, RZ, RZ, UR38 ;  /* 0x00000026ff167e24 */ /* 0x000fe2000f8e00ff */
[----:B------:R-:W-:Y:S01]  /*0cd0*/  MOV R0, 0x0 ;  /* 0x0000000000007802 */ /* 0x000fe20000000f00 */
[----:B------:R-:W0:Y:S01]  /*0ce0*/  LDCU.64 UR4, c[0x4][0x8] ;  /* 0x01000100ff0477ac */ /* 0x000e220008000a00 */
[----:B------:R3:W-:Y:S01]  /*0cf0*/  STL.64 [R1+0x8], R18 ;  /* 0x0000081201007387 */ /* 0x0007e20000100a00 */
[----:B------:R-:W-:Y:S01]  /*0d00*/  MOV R6, UR39 ;  /* 0x0000002700067c02 */ /* 0x000fe20008000f00 */
[----:B------:R3:W4:Y:S01]  /*0d10*/  LDC.64 R8, c[0x4][R0] ;  /* 0x0100000000087b82 */ /* 0x0007220000000a00 */
[----:B------:R-:W-:Y:S01]  /*0d20*/  IMAD.U32 R7, RZ, RZ, UR40 ;  /* 0x00000028ff077e24 */ /* 0x000fe2000f8e00ff */
[----:B------:R3:W-:Y:S01]  /*0d30*/  STL.64 [R1], R22 ;  /* 0x0000001601007387 */ /* 0x0007e20000100a00 */
[----:B0-----:R-:W-:Y:S02]  /*0d40*/  IMAD.U32 R4, RZ, RZ, UR4 ;  /* 0x00000004ff047e24 */ /* 0x001fe4000f8e00ff */
[----:B------:R-:W-:Y:S01]  /*0d50*/  IMAD.U32 R5, RZ, RZ, UR5 ;  /* 0x00000005ff057e24 */ /* 0x000fe2000f8e00ff */
[----:B--2---:R-:W-:-:S05]  /*0d60*/  IADD3 R3, PT, PT, R3, 0x5, RZ ;  /* 0x0000000503037810 */ /* 0x004fca0007ffe0ff */
[----:B----4-:R3:W-:Y:S02]  /*0d70*/  STG.E desc[UR36][R18.64], R3 ;  /* 0x0000000312007986 */ /* 0x0107e4000c101924 */
[----:B------:R-:W-:-:S07]  /*0d80*/  LEPC R20, `(.L_x_10) ;  /* 0x000000001014794e */ /* 0x000fce0000000000 */
[----:B-1-3--:R-:W-:Y:S05]  /*0d90*/  CALL.ABS.NOINC R8 ;  /* 0x0000000008007343 */ /* 0x00afea0003c00000 */
.L_x_10:
[----:B-1----:R-:W-:Y:S01]  /*0da0*/  ISETP.GE.AND P0, PT, R23, UR44, PT ;  /* 0x0000002c17007c0c */ /* 0x002fe2000bf06270 */
[----:B------:R-:W-:Y:S05]  /*0db0*/  WARPSYNC.ALL ;  /* 0x0000000000007948 */ /* 0x000fea0003800000 */
[----:B------:R-:W-:Y:S07]  /*0dc0*/  BAR.SYNC.DEFER_BLOCKING 0x0 ;  /* 0x0000000000007b1d */ /* 0x000fee0000010000 */
[----:B------:R-:W-:Y:S05]  /*0dd0*/  @P0 BRA `(.L_x_11) ;  /* 0x00000000003c0947 */ /* 0x000fea0003800000 */
[----:B------:R-:W2:Y:S01]  /*0de0*/  LDG.E R3, desc[UR36][R16.64+0x14] ;  /* 0x0000142410037981 */ /* 0x000ea2000c1e1900 */
[----:B------:R-:W-:Y:S01]  /*0df0*/  IMAD.U32 R22, RZ, RZ, UR38 ;  /* 0x00000026ff167e24 */ /* 0x000fe2000f8e00ff */
[----:B------:R-:W-:Y:S01]  /*0e00*/  MOV R0, 0x0 ;  /* 0x0000000000007802 */ /* 0x000fe20000000f00 */
[----:B------:R-:W0:Y:S01]  /*0e10*/  LDCU.64 UR4, c[0x4][0x10] ;  /* 0x01000200ff0477ac */ /* 0x000e220008000a00 */
[----:B------:R1:W-:Y:S01]  /*0e20*/  STL.64 [R1+0x8], R16 ;  /* 0x0000081001007387 */ /* 0x0003e20000100a00 */
[----:B------:R-:W-:Y:S01]  /*0e30*/  MOV R6, UR39 ;  /* 0x0000002700067c02 */ /* 0x000fe20008000f00 */
[----:B------:R1:W3:Y:S01]  /*0e40*/  LDC.64 R8, c[0x4][R0] ;  /* 0x0100000000087b82 */ /* 0x0002e20000000a00 */
[----:B------:R-:W-:Y:S01]  /*0e50*/  IMAD.U32 R7, RZ, RZ, UR40 ;  /* 0x00000028ff077e24 */ /* 0x000fe2000f8e00ff */
[----:B------:R1:W-:Y:S01]  /*0e60*/  STL.64 [R1], R22 ;  /* 0x0000001601007387 */ /* 0x0003e20000100a00 */
[----:B0-----:R-:W-:Y:S02]  /*0e70*/  IMAD.U32 R4, RZ, RZ, UR4 ;  /* 0x00000004ff047e24 */ /* 0x001fe4000f8e00ff */
[----:B------:R-:W-:Y:S01]  /*0e80*/  IMAD.U32 R5, RZ, RZ, UR5 ;  /* 0x00000005ff057e24 */ /* 0x000fe2000f8e00ff */
[----:B--2---:R-:W-:-:S05]  /*0e90*/  IADD3 R3, PT, PT, R3, 0xa, RZ ;  /* 0x0000000a03037810 */ /* 0x004fca0007ffe0ff */
[----:B---3--:R1:W-:Y:S02]  /*0ea0*/  STG.E desc[UR36][R16.64+0x14], R3 ;  /* 0x0000140310007986 */ /* 0x0083e4000c101924 */
[----:B------:R-:W-:-:S07]  /*0eb0*/  LEPC R20, `(.L_x_11) ;  /* 0x000000001014794e */ /* 0x000fce0000000000 */
[----:B-1----:R-:W-:Y:S05]  /*0ec0*/  CALL.ABS.NOINC R8 ;  /* 0x0000000008007343 */ /* 0x002fea0003c00000 */
.L_x_11:
[----:B------:R-:W-:Y:S05]  /*0ed0*/  WARPSYNC.ALL ;  /* 0x0000000000007948 */ /* 0x000fea0003800000 */
[----:B------:R-:W-:Y:S01]  /*0ee0*/  BAR.SYNC.DEFER_BLOCKING 0x0 ;  /* 0x0000000000007b1d */ /* 0x000fe20000010000 */
[----:B------:R-:W-:Y:S02]  /*0ef0*/  UISETP.NE.AND UP0, UPT, UR42, URZ, UPT ;  /* 0x000000ff2a00728c */ /* 0x000fe4000bf05270 */
[----:B------:R-:W-:-:S07]  /*0f00*/  UIADD3 UR38, UPT, UPT, UR38, 0x1, URZ ;  /* 0x0000000126267890 */ /* 0x000fce000fffe0ff */
[----:B------:R-:W-:Y:S05]  /*0f10*/  BRA.U UP0, `(.L_x_12) ;  /* 0xfffffffd00507547 */ /* 0x000fea000b83ffff */
[----:B------:R-:W-:Y:S05]  /*0f20*/  EXIT ;  /* 0x000000000000794d */ /* 0x000fea0003800000 */
.L_x_13:
[----:B------:R-:W-:-:S00]  /*0f30*/  BRA `(.L_x_13) ;  /* 0xfffffffc00fc7947 */ /* 0x000fc0000383ffff */
[----:B------:R-:W-:-:S00]  /*0f40*/  NOP ;  /* 0x0000000000007918 */ /* 0x000fc00000000000 */
        /* <DEDUP_REMOVED lines=11> */
.L_x_14:


//--------------------- .nv.global.init           --------------------------
	.section	.nv.global.init,"aw",@progbits
.nv.global.init:
	.type		$str,@object
	.size		$str,($str$1 - $str)
$str:
        /*0000*/ 	.byte	0x53, 0x3a, 0x20, 0x25, 0x64, 0x2c, 0x20, 0x54, 0x3a, 0x20, 0x25, 0x64, 0x2c, 0x20, 0x4e, 0x52
        /*0010*/ 	.byte	0x4e, 0x20, 0x25, 0x70, 0x20, 0x0a, 0x00
	.type		$str$1,@object
	.size		$str$1,(.L_1 - $str$1)
$str$1:
        /*0017*/ 	.byte	0x53, 0x3a, 0x20, 0x25, 0x64, 0x2c, 0x20, 0x54, 0x3a, 0x20, 0x25, 0x64, 0x2c, 0x20, 0x53, 0x59
        /*0027*/ 	.byte	0x4e, 0x20, 0x25, 0x70, 0x20, 0x0a, 0x00
.L_1:


//--------------------- .nv.shared.reserved.0     --------------------------
	.section	.nv.shared.reserved.0,"aw",@nobits
	.weak		__nv_reservedSMEM_offset_0_alias
	.size		__nv_reservedSMEM_offset_0_alias, 0, 64
	.other		__nv_reservedSMEM_offset_0_alias,@"STO_CUDA_RESERVED_SHARED STV_DEFAULT"
__nv_reservedSMEM_offset_0_alias:
	.zero		0
	.zero		64


//--------------------- .nv.constant0._Z7sim_GPUP6NeuronP7Synapseiiii --------------------------
	.section	.nv.constant0._Z7sim_GPUP6NeuronP7Synapseiiii,"a",@progbits
	.sectionflags	@""
	.align	4
.nv.constant0._Z7sim_GPUP6NeuronP7Synapseiiii:
	.zero		928


//--------------------- SYMBOLS --------------------------

	.type		.nv.reservedSmem.offset0,@object
	.size		.nv.reservedSmem.offset0,0x4
	.type		vprintf,@function
